	.headerflags	@"EF_CUDA_TEXMODE_UNIFIED EF_CUDA_64BIT_ADDRESS EF_CUDA_ACCELERATORS EF_CUDA_SM90 EF_CUDA_VIRTUAL_SM(EF_CUDA_SM90)"
	.elftype	@"ET_EXEC"


//--------------------- .nv.info                  --------------------------
	.section	.nv.info,"",@"SHT_CUDA_INFO"
	.align	4


	//----- nvinfo : EIATTR_REGCOUNT
	.align		4
        /*0000*/ 	.byte	0x04, 0x2f
        /*0002*/ 	.short	(.L_1 - .L_0)
	.align		4
.L_0:
        /*0004*/ 	.word	index@(triton_poi_fused_cat_5)
        /*0008*/ 	.word	0x00000020


	//----- nvinfo : EIATTR_MIN_STACK_SIZE
	.align		4
.L_1:
        /*000c*/ 	.byte	0x04, 0x12
        /*000e*/ 	.short	(.L_3 - .L_2)
	.align		4
.L_2:
        /*0010*/ 	.word	index@(triton_poi_fused_cat_5)
        /*0014*/ 	.word	0x00000000


	//----- nvinfo : EIATTR_FRAME_SIZE
	.align		4
.L_3:
        /*0018*/ 	.byte	0x04, 0x11
        /*001a*/ 	.short	(.L_5 - .L_4)
	.align		4
.L_4:
        /*001c*/ 	.word	index@(triton_poi_fused_cat_5)
        /*0020*/ 	.word	0x00000000


	//----- nvinfo : EIATTR_MIN_STACK_SIZE
	.align		4
.L_5:
        /*0024*/ 	.byte	0x04, 0x12
        /*0026*/ 	.short	(.L_7 - .L_6)
	.align		4
.L_6:
        /*0028*/ 	.word	index@(triton_poi_fused_cat_5)
        /*002c*/ 	.word	0x00000000
.L_7:


//--------------------- .nv.info.triton_poi_fused_cat_5 --------------------------
	.section	.nv.info.triton_poi_fused_cat_5,"",@"SHT_CUDA_INFO"
	.sectionflags	@""
	.align	4


	//----- nvinfo : EIATTR_CUDA_API_VERSION
	.align		4
        /*0000*/ 	.byte	0x04, 0x37
        /*0002*/ 	.short	(.L_9 - .L_8)
.L_8:
        /*0004*/ 	.word	0x0000007c


	//----- nvinfo : EIATTR_KPARAM_INFO
	.align		4
.L_9:
        /*0008*/ 	.byte	0x04, 0x17
        /*000a*/ 	.short	(.L_11 - .L_10)
.L_10:
        /*000c*/ 	.word	0x00000000
        /*0010*/ 	.short	0x0004
        /*0012*/ 	.short	0x0020
        /*0014*/ 	.byte	0x00, 0xf0, 0x11, 0x00


	//----- nvinfo : EIATTR_KPARAM_INFO
	.align		4
.L_11:
        /*0018*/ 	.byte	0x04, 0x17
        /*001a*/ 	.short	(.L_13 - .L_12)
.L_12:
        /*001c*/ 	.word	0x00000000
        /*0020*/ 	.short	0x0003
        /*0022*/ 	.short	0x0018
        /*0024*/ 	.byte	0x00, 0xf4, 0x21, 0x00


	//----- nvinfo : EIATTR_KPARAM_INFO
	.align		4
.L_13:
        /*0028*/ 	.byte	0x04, 0x17
        /*002a*/ 	.short	(.L_15 - .L_14)
.L_14:
        /*002c*/ 	.word	0x00000000
        /*0030*/ 	.short	0x0002
        /*0032*/ 	.short	0x0010
        /*0034*/ 	.byte	0x00, 0xf4, 0x21, 0x00


	//----- nvinfo : EIATTR_KPARAM_INFO
	.align		4
.L_15:
        /*0038*/ 	.byte	0x04, 0x17
        /*003a*/ 	.short	(.L_17 - .L_16)
.L_16:
        /*003c*/ 	.word	0x00000000
        /*0040*/ 	.short	0x0001
        /*0042*/ 	.short	0x0008
        /*0044*/ 	.byte	0x00, 0xf4, 0x21, 0x00


	//----- nvinfo : EIATTR_KPARAM_INFO
	.align		4
.L_17:
        /*0048*/ 	.byte	0x04, 0x17
        /*004a*/ 	.short	(.L_19 - .L_18)
.L_18:
        /*004c*/ 	.word	0x00000000
        /*0050*/ 	.short	0x0000
        /*0052*/ 	.short	0x0000
        /*0054*/ 	.byte	0x00, 0xf4, 0x21, 0x00


	//----- nvinfo : EIATTR_SPARSE_MMA_MASK
	.align		4
.L_19:
        /*0058*/ 	.byte	0x03, 0x50
        /*005a*/ 	.short	0x0000


	//----- nvinfo : EIATTR_MAXREG_COUNT
	.align		4
        /*005c*/ 	.byte	0x03, 0x1b
        /*005e*/ 	.short	0x00ff


	//----- nvinfo : EIATTR_EXIT_INSTR_OFFSETS
	.align		4
        /*0060*/ 	.byte	0x04, 0x1c
        /*0062*/ 	.short	(.L_21 - .L_20)


	//   ....[0]....
.L_20:
        /*0064*/ 	.word	0x00000920


	//----- nvinfo : EIATTR_REQNTID
	.align		4
.L_21:
        /*0068*/ 	.byte	0x04, 0x10
        /*006a*/ 	.short	(.L_23 - .L_22)
.L_22:
        /*006c*/ 	.word	0x00000080
        /*0070*/ 	.word	0x00000001
        /*0074*/ 	.word	0x00000001


	//----- nvinfo : EIATTR_CBANK_PARAM_SIZE
	.align		4
.L_23:
        /*0078*/ 	.byte	0x03, 0x19
        /*007a*/ 	.short	0x0024


	//----- nvinfo : EIATTR_PARAM_CBANK
	.align		4
        /*007c*/ 	.byte	0x04, 0x0a
        /*007e*/ 	.short	(.L_25 - .L_24)
	.align		4
.L_24:
        /*0080*/ 	.word	index@(.nv.constant0.triton_poi_fused_cat_5)
        /*0084*/ 	.short	0x0210
        /*0086*/ 	.short	0x0024


	//----- nvinfo : EIATTR_SW_WAR
	.align		4
.L_25:
        /*0088*/ 	.byte	0x04, 0x36
        /*008a*/ 	.short	(.L_27 - .L_26)
.L_26:
        /*008c*/ 	.word	0x00000008
.L_27:


//--------------------- .nv.callgraph             --------------------------
	.section	.nv.callgraph,"",@"SHT_CUDA_CALLGRAPH"
	.align	4
	.sectionentsize	8
	.align		4
        /*0000*/ 	.word	0x00000000
	.align		4
        /*0004*/ 	.word	0xffffffff
	.align		4
        /*0008*/ 	.word	0x00000000
	.align		4
        /*000c*/ 	.word	0xfffffffe
	.align		4
        /*0010*/ 	.word	0x00000000
	.align		4
        /*0014*/ 	.word	0xfffffffd
	.align		4
        /*0018*/ 	.word	0x00000000
	.align		4
        /*001c*/ 	.word	0xfffffffc


//--------------------- .text.triton_poi_fused_cat_5 --------------------------
	.section	.text.triton_poi_fused_cat_5,"ax",@progbits
	.align	128
        .global         triton_poi_fused_cat_5
        .type           triton_poi_fused_cat_5,@function
        .size           triton_poi_fused_cat_5,(.L_x_1 - triton_poi_fused_cat_5)
        .other          triton_poi_fused_cat_5,@"STO_CUDA_ENTRY STV_DEFAULT"
triton_poi_fused_cat_5:
.text.triton_poi_fused_cat_5:
[----:B------:R-:W-:Y:S01]  /*0000*/  LDC R1, c[0x0][0x28] ;  /* 0x00000a00ff017b82 */ /* 0x000fe20000000800 */
[----:B------:R-:W1:Y:S07]  /*0010*/  S2R R0, SR_TID.X ;  /* 0x0000000000007919 */ /* 0x000e6e0000002100 */
[----:B------:R-:W2:Y:S01]  /*0020*/  LDC.64 R22, c[0x0][0x210] ;  /* 0x00008400ff167b82 */ /* 0x000ea20000000a00 */
[----:B------:R-:W-:Y:S01]  /*0030*/  IMAD.MOV.U32 R14, RZ, RZ, RZ ;  /* 0x000000ffff0e7224 */ /* 0x000fe200078e00ff */
[----:B------:R-:W-:Y:S01]  /*0040*/  ULDC.64 UR4, c[0x0][0x208] ;  /* 0x0000820000047ab9 */ /* 0x000fe20000000a00 */
[----:B------:R-:W3:Y:S01]  /*0050*/  S2R R3, SR_CTAID.X ;  /* 0x0000000000037919 */ /* 0x000ee20000002500 */
[----:B------:R-:W-:-:S04]  /*0060*/  ULDC.64 UR6, c[0x0][0x220] ;  /* 0x0000880000067ab9 */ /* 0x000fc80000000a00 */
[----:B------:R-:W4:Y:S01]  /*0070*/  LDC.64 R16, c[0x0][0x218] ;  /* 0x00008600ff107b82 */ /* 0x000f220000000a00 */
[----:B-1----:R-:W-:Y:S01]  /*0080*/  IMAD.SHL.U32 R0, R0, 0x4, RZ ;  /* 0x0000000400007824 */ /* 0x002fe200078e00ff */
[----:B---3--:R-:W-:-:S04]  /*0090*/  SHF.R.S32.HI R9, RZ, 0x15, R3 ;  /* 0x00000015ff097819 */ /* 0x008fc80000011403 */
[----:B------:R-:W-:Y:S02]  /*00a0*/  LOP3.LUT R0, R0, 0x1fc, RZ, 0xc0, !PT ;  /* 0x000001fc00007812 */ /* 0x000fe400078ec0ff */
[----:B------:R-:W-:-:S03]  /*00b0*/  SGXT R9, R9, 0x1 ;  /* 0x000000010909781a */ /* 0x000fc60000000200 */
[----:B------:R-:W-:-:S04]  /*00c0*/  IMAD R2, R3, 0x400, R0 ;  /* 0x0000040003027824 */ /* 0x000fc800078e0200 */
[----:B------:R-:W-:Y:S01]  /*00d0*/  IMAD.HI R4, R2, 0x63e7063f, RZ ;  /* 0x63e7063f02047827 */ /* 0x000fe200078e02ff */
[----:B------:R-:W-:-:S04]  /*00e0*/  LEA.HI R8, R9, R2, RZ, 0xc ;  /* 0x0000000209087211 */ /* 0x000fc800078f60ff */
[----:B------:R-:W-:Y:S02]  /*00f0*/  SHF.R.S32.HI R3, RZ, 0xc, R8 ;  /* 0x0000000cff037819 */ /* 0x000fe40000011408 */
[----:B------:R-:W-:-:S03]  /*0100*/  SHF.R.U32.HI R7, RZ, 0x1f, R4 ;  /* 0x0000001fff077819 */ /* 0x000fc60000011604 */
[----:B------:R-:W-:Y:S01]  /*0110*/  IMAD.HI R0, R3, 0x63e7063f, RZ ;  /* 0x63e7063f03007827 */ /* 0x000fe200078e02ff */
[----:B------:R-:W-:-:S04]  /*0120*/  LEA.HI.SX32 R7, R4, R7, 0xf ;  /* 0x0000000704077211 */ /* 0x000fc800078f7aff */
[----:B------:R-:W-:-:S04]  /*0130*/  SHF.R.U32.HI R5, RZ, 0x1f, R0 ;  /* 0x0000001fff057819 */ /* 0x000fc80000011600 */
[----:B------:R-:W-:Y:S02]  /*0140*/  LEA.HI.SX32 R0, R0, R5, 0x1b ;  /* 0x0000000500007211 */ /* 0x000fe400078fdaff */
[----:B------:R-:W-:-:S03]  /*0150*/  CS2R R4, SRZ ;  /* 0x0000000000047805 */ /* 0x000fc6000001ff00 */
[----:B------:R-:W-:Y:S02]  /*0160*/  IMAD R3, R0, -0x52, R3 ;  /* 0xffffffae00037824 */ /* 0x000fe400078e0203 */
[----:B------:R-:W-:Y:S02]  /*0170*/  IMAD R0, R7, -0x52000, R2 ;  /* 0xfffae00007007824 */ /* 0x000fe400078e0202 */
[C---:B----4-:R-:W-:Y:S01]  /*0180*/  IMAD.WIDE R24, R3.reuse, 0x4, R16 ;  /* 0x0000000403187825 */ /* 0x050fe200078e0210 */
[----:B------:R-:W-:-:S03]  /*0190*/  ISETP.GE.AND P2, PT, R3, 0x50, PT ;  /* 0x000000500300780c */ /* 0x000fc60003f46270 */
[----:B------:R-:W-:Y:S01]  /*01a0*/  IMAD R13, R7, 0x50000, R0 ;  /* 0x00050000070d7824 */ /* 0x000fe200078e0200 */
[----:B------:R-:W-:-:S03]  /*01b0*/  CS2R R6, SRZ ;  /* 0x0000000000067805 */ /* 0x000fc6000001ff00 */
[----:B--2---:R-:W-:-:S06]  /*01c0*/  IMAD.WIDE R12, R13, 0x4, R22 ;  /* 0x000000040d0c7825 */ /* 0x004fcc00078e0216 */
[----:B------:R1:W2:Y:S04]  /*01d0*/  @!P2 LDG.E.128 R4, desc[UR4][R12.64] ;  /* 0x000000040c04a981 */ /* 0x0002a8000c1e1d00 */
[----:B------:R-:W3:Y:S01]  /*01e0*/  @!P2 LDG.E.EL R14, desc[UR4][R24.64] ;  /* 0x00000004180ea981 */ /* 0x000ee2000c2e1900 */
[----:B------:R-:W-:Y:S01]  /*01f0*/  VIADD R0, R2, 0x200 ;  /* 0x0000020002007836 */ /* 0x000fe20000000000 */
[----:B------:R-:W-:Y:S01]  /*0200*/  LOP3.LUT R11, R8, 0xfffff000, RZ, 0xc0, !PT ;  /* 0xfffff000080b7812 */ /* 0x000fe200078ec0ff */
[----:B------:R-:W-:Y:S01]  /*0210*/  IMAD.HI R15, R2, 0x63e7063f, RZ ;  /* 0x63e7063f020f7827 */ /* 0x000fe200078e02ff */
[----:B------:R-:W-:Y:S02]  /*0220*/  CS2R R26, SRZ ;  /* 0x00000000001a7805 */ /* 0x000fe4000001ff00 */
[----:B------:R-:W-:-:S02]  /*0230*/  ISETP.GT.AND P5, PT, R3, 0x4f, PT ;  /* 0x0000004f0300780c */ /* 0x000fc40003fa4270 */
[----:B------:R-:W-:Y:S01]  /*0240*/  LEA.HI R10, R9, R0, RZ, 0xc ;  /* 0x00000000090a7211 */ /* 0x000fe200078f60ff */
[----:B------:R-:W-:Y:S01]  /*0250*/  IMAD.HI R18, R0, 0x63e7063f, RZ ;  /* 0x63e7063f00127827 */ /* 0x000fe200078e02ff */
[----:B------:R-:W-:Y:S01]  /*0260*/  SHF.R.U32.HI R20, RZ, 0x1f, R15 ;  /* 0x0000001fff147819 */ /* 0x000fe2000001160f */
[----:B------:R-:W4:Y:S01]  /*0270*/  @!P2 LDG.E.EL R26, desc[UR4][R24.64] ;  /* 0x00000004181aa981 */ /* 0x000f22000c2e1900 */
[----:B------:R-:W-:Y:S01]  /*0280*/  SHF.R.S32.HI R9, RZ, 0xc, R10 ;  /* 0x0000000cff097819 */ /* 0x000fe2000001140a */
[----:B------:R-:W-:Y:S01]  /*0290*/  IMAD.MOV.U32 R28, RZ, RZ, RZ ;  /* 0x000000ffff1c7224 */ /* 0x000fe200078e00ff */
[----:B------:R-:W-:Y:S01]  /*02a0*/  LEA.HI.SX32 R19, R15, R20, 0xf ;  /* 0x000000140f137211 */ /* 0x000fe200078f7aff */
[----:B------:R-:W-:Y:S01]  /*02b0*/  IMAD.IADD R15, R2, 0x1, -R11 ;  /* 0x00000001020f7824 */ /* 0x000fe200078e0a0b */
[----:B-1----:R-:W-:Y:S01]  /*02c0*/  SHF.R.U32.HI R13, RZ, 0x1f, R18 ;  /* 0x0000001fff0d7819 */ /* 0x002fe20000011612 */
[----:B------:R-:W-:Y:S01]  /*02d0*/  IMAD.HI R8, R9, 0x63e7063f, RZ ;  /* 0x63e7063f09087827 */ /* 0x000fe200078e02ff */
[----:B------:R-:W5:Y:S02]  /*02e0*/  @!P2 LDG.E.EL R27, desc[UR4][R24.64] ;  /* 0x00000004181ba981 */ /* 0x000f64000c2e1900 */
[----:B------:R-:W-:Y:S01]  /*02f0*/  LEA.HI.SX32 R13, R18, R13, 0xf ;  /* 0x0000000d120d7211 */ /* 0x000fe200078f7aff */
[----:B------:R-:W-:Y:S01]  /*0300*/  IMAD.SHL.U32 R19, R19, 0x2000, RZ ;  /* 0x0000200013137824 */ /* 0x000fe200078e00ff */
[----:B------:R-:W-:Y:S01]  /*0310*/  SHF.R.U32.HI R11, RZ, 0x1f, R8 ;  /* 0x0000001fff0b7819 */ /* 0x000fe20000011608 */
[----:B------:R-:W-:Y:S01]  /*0320*/  IMAD.SHL.U32 R20, R3, 0x1000, RZ ;  /* 0x0000100003147824 */ /* 0x000fe200078e00ff */
[----:B------:R-:W-:Y:S01]  /*0330*/  SHF.R.S32.HI R21, RZ, 0x1f, R15 ;  /* 0x0000001fff157819 */ /* 0x000fe2000001140f */
[----:B------:R-:W-:Y:S01]  /*0340*/  IMAD.MOV.U32 R3, RZ, RZ, RZ ;  /* 0x000000ffff037224 */ /* 0x000fe200078e00ff */
[----:B------:R-:W-:Y:S01]  /*0350*/  LEA.HI.SX32 R12, R8, R11, 0x1b ;  /* 0x0000000b080c7211 */ /* 0x000fe200078fdaff */
[----:B------:R-:W5:Y:S01]  /*0360*/  @!P2 LDG.E.EL R28, desc[UR4][R24.64] ;  /* 0x00000004181ca981 */ /* 0x000f62000c2e1900 */
[----:B------:R-:W-:-:S02]  /*0370*/  IADD3 R8, P0, P1, R20, R15, R19 ;  /* 0x0000000f14087210 */ /* 0x000fc4000791e013 */
[----:B------:R-:W-:Y:S01]  /*0380*/  SHF.R.S32.HI R18, RZ, 0x1f, R19 ;  /* 0x0000001fff127819 */ /* 0x000fe20000011413 */
[----:B------:R-:W-:Y:S01]  /*0390*/  IMAD R9, R12, -0x52, R9 ;  /* 0xffffffae0c097824 */ /* 0x000fe200078e0209 */
[----:B------:R-:W-:Y:S02]  /*03a0*/  SHF.R.S32.HI R11, RZ, 0x1f, R20 ;  /* 0x0000001fff0b7819 */ /* 0x000fe40000011414 */
[----:B------:R-:W-:Y:S01]  /*03b0*/  LOP3.LUT R15, R10, 0xfffff000, RZ, 0xc0, !PT ;  /* 0xfffff0000a0f7812 */ /* 0x000fe200078ec0ff */
[----:B------:R-:W-:Y:S01]  /*03c0*/  IMAD.SHL.U32 R10, R9, 0x1000, RZ ;  /* 0x00001000090a7824 */ /* 0x000fe200078e00ff */
[----:B------:R-:W-:Y:S01]  /*03d0*/  IADD3.X R11, R11, R21, R18, P0, P1 ;  /* 0x000000150b0b7210 */ /* 0x000fe200007e2412 */
[C---:B------:R-:W-:Y:S02]  /*03e0*/  IMAD.SHL.U32 R18, R13.reuse, 0x2000, RZ ;  /* 0x000020000d127824 */ /* 0x040fe400078e00ff */
[----:B------:R-:W-:Y:S02]  /*03f0*/  IMAD.IADD R15, R0, 0x1, -R15 ;  /* 0x00000001000f7824 */ /* 0x000fe400078e0a0f */
[----:B------:R-:W-:Y:S01]  /*0400*/  IMAD R0, R13, -0x52000, R0 ;  /* 0xfffae0000d007824 */ /* 0x000fe200078e0200 */
[----:B------:R-:W-:Y:S01]  /*0410*/  SHF.R.S32.HI R20, RZ, 0x1f, R18 ;  /* 0x0000001fff147819 */ /* 0x000fe20000011412 */
[----:B------:R-:W-:Y:S01]  /*0420*/  IMAD.WIDE R16, R9, 0x4, R16 ;  /* 0x0000000409107825 */ /* 0x000fe200078e0210 */
[----:B------:R-:W-:-:S02]  /*0430*/  SHF.R.S32.HI R19, RZ, 0x1f, R15 ;  /* 0x0000001fff137819 */ /* 0x000fc4000001140f */
[----:B------:R-:W-:Y:S01]  /*0440*/  IADD3 R12, P1, P3, R10, R15, R18 ;  /* 0x0000000f0a0c7210 */ /* 0x000fe20007b3e012 */
[----:B------:R-:W-:Y:S01]  /*0450*/  IMAD R13, R13, 0x50000, R0 ;  /* 0x000500000d0d7824 */ /* 0x000fe200078e0200 */
[----:B------:R-:W-:Y:S01]  /*0460*/  SHF.R.S32.HI R15, RZ, 0x1f, R10 ;  /* 0x0000001fff0f7819 */ /* 0x000fe2000001140a */
[----:B------:R-:W-:Y:S01]  /*0470*/  IMAD.MOV.U32 R0, RZ, RZ, RZ ;  /* 0x000000ffff007224 */ /* 0x000fe200078e00ff */
[----:B------:R-:W-:Y:S02]  /*0480*/  LEA R18, P0, R8, UR6, 0x2 ;  /* 0x0000000608127c11 */ /* 0x000fe4000f8010ff */
[----:B------:R-:W-:Y:S02]  /*0490*/  IADD3.X R15, R15, R19, R20, P1, P3 ;  /* 0x000000130f0f7210 */ /* 0x000fe40000fe6414 */
[----:B------:R-:W-:Y:S02]  /*04a0*/  CS2R R20, SRZ ;  /* 0x0000000000147805 */ /* 0x000fe4000001ff00 */
[----:B------:R-:W-:-:S02]  /*04b0*/  ISETP.GE.AND P1, PT, R9, 0x50, PT ;  /* 0x000000500900780c */ /* 0x000fc40003f26270 */
[----:B------:R-:W-:Y:S02]  /*04c0*/  LEA.HI.X R19, R8, UR7, R11, 0x2, P0 ;  /* 0x0000000708137c11 */ /* 0x000fe400080f140b */
[----:B------:R-:W-:Y:S02]  /*04d0*/  CS2R R10, SRZ ;  /* 0x00000000000a7805 */ /* 0x000fe4000001ff00 */
[----:B------:R-:W-:Y:S02]  /*04e0*/  ISETP.GT.AND P0, PT, R9, 0x4f, PT ;  /* 0x0000004f0900780c */ /* 0x000fe40003f04270 */
[----:B------:R-:W-:Y:S01]  /*04f0*/  CS2R R8, SRZ ;  /* 0x0000000000087805 */ /* 0x000fe2000001ff00 */
[----:B------:R-:W-:-:S05]  /*0500*/  IMAD.WIDE R22, R13, 0x4, R22 ;  /* 0x000000040d167825 */ /* 0x000fca00078e0216 */
[----:B------:R1:W5:Y:S04]  /*0510*/  @P5 LDG.E.128 R8, desc[UR4][R18.64+-0x140000] ;  /* 0xec00000412085981 */ /* 0x000368000c1e1d00 */
[----:B------:R-:W5:Y:S04]  /*0520*/  @!P1 LDG.E.EL R3, desc[UR4][R16.64] ;  /* 0x0000000410039981 */ /* 0x000f68000c2e1900 */
[----:B------:R-:W5:Y:S04]  /*0530*/  @!P1 LDG.E.EL R0, desc[UR4][R16.64] ;  /* 0x0000000410009981 */ /* 0x000f68000c2e1900 */
[----:B------:R-:W5:Y:S04]  /*0540*/  @!P1 LDG.E.EL R21, desc[UR4][R16.64] ;  /* 0x0000000410159981 */ /* 0x000f68000c2e1900 */
[----:B------:R3:W5:Y:S01]  /*0550*/  @!P1 LDG.E.EL R20, desc[UR4][R16.64] ;  /* 0x0000000410149981 */ /* 0x000762000c2e1900 */
[----:B-1----:R-:W-:-:S02]  /*0560*/  CS2R R18, SRZ ;  /* 0x0000000000127805 */ /* 0x002fc4000001ff00 */
[----:B------:R-:W-:-:S04]  /*0570*/  LEA R24, P3, R12, UR6, 0x2 ;  /* 0x000000060c187c11 */ /* 0x000fc8000f8610ff */
[----:B------:R-:W-:Y:S02]  /*0580*/  LEA.HI.X R25, R12, UR7, R15, 0x2, P3 ;  /* 0x000000070c197c11 */ /* 0x000fe400098f140f */
[----:B------:R-:W-:Y:S02]  /*0590*/  CS2R R12, SRZ ;  /* 0x00000000000c7805 */ /* 0x000fe4000001ff00 */
[----:B--2---:R-:W-:Y:S02]  /*05a0*/  SEL R4, R4, RZ, !P2 ;  /* 0x000000ff04047207 */ /* 0x004fe40005000000 */
[----:B---3--:R-:W-:-:S04]  /*05b0*/  SEL R17, R14, RZ, !P2 ;  /* 0x000000ff0e117207 */ /* 0x008fc80005000000 */
[C---:B------:R-:W-:Y:S01]  /*05c0*/  FSETP.GEU.AND P6, PT, R4.reuse, -R17, PT ;  /* 0x800000110400720b */ /* 0x040fe20003fce000 */
[----:B------:R-:W-:Y:S01]  /*05d0*/  FADD R4, R4, R17 ;  /* 0x0000001104047221 */ /* 0x000fe20000000000 */
[----:B------:R-:W-:Y:S02]  /*05e0*/  CS2R R16, SRZ ;  /* 0x0000000000107805 */ /* 0x000fe4000001ff00 */
[----:B------:R-:W-:-:S04]  /*05f0*/  CS2R R14, SRZ ;  /* 0x00000000000e7805 */ /* 0x000fc8000001ff00 */
[----:B------:R-:W2:Y:S04]  /*0600*/  @!P1 LDG.E.128 R16, desc[UR4][R22.64] ;  /* 0x0000000416109981 */ /* 0x000ea8000c1e1d00 */
[----:B------:R1:W3:Y:S01]  /*0610*/  @P0 LDG.E.128 R12, desc[UR4][R24.64+-0x140000] ;  /* 0xec000004180c0981 */ /* 0x0002e2000c1e1d00 */
[----:B------:R-:W-:Y:S02]  /*0620*/  SEL R5, R5, RZ, !P2 ;  /* 0x000000ff05057207 */ /* 0x000fe40005000000 */
[----:B----4-:R-:W-:Y:S02]  /*0630*/  SEL R29, R26, RZ, !P2 ;  /* 0x000000ff1a1d7207 */ /* 0x010fe40005000000 */
[----:B------:R-:W-:Y:S02]  /*0640*/  SEL R6, R6, RZ, !P2 ;  /* 0x000000ff06067207 */ /* 0x000fe40005000000 */
[----:B-----5:R-:W-:-:S02]  /*0650*/  SEL R27, R27, RZ, !P2 ;  /* 0x000000ff1b1b7207 */ /* 0x020fc40005000000 */
[C---:B------:R-:W-:Y:S01]  /*0660*/  FSETP.GEU.AND P3, PT, R5.reuse, -R29, PT ;  /* 0x8000001d0500720b */ /* 0x040fe20003f6e000 */
[----:B-1----:R-:W-:Y:S01]  /*0670*/  FADD R24, R5, R29 ;  /* 0x0000001d05187221 */ /* 0x002fe20000000000 */
[----:B------:R-:W-:Y:S01]  /*0680*/  SEL R26, R7, RZ, !P2 ;  /* 0x000000ff071a7207 */ /* 0x000fe20005000000 */
[C---:B------:R-:W-:Y:S01]  /*0690*/  FADD R5, R6.reuse, R27 ;  /* 0x0000001b06057221 */ /* 0x040fe20000000000 */
[----:B------:R-:W-:Y:S02]  /*06a0*/  FSETP.GEU.AND P4, PT, R6, -R27, PT ;  /* 0x8000001b0600720b */ /* 0x000fe40003f8e000 */
[----:B------:R-:W1:Y:S01]  /*06b0*/  LDC.64 R6, c[0x0][0x228] ;  /* 0x00008a00ff067b82 */ /* 0x000e620000000a00 */
[----:B------:R-:W-:Y:S02]  /*06c0*/  SEL R23, R28, RZ, !P2 ;  /* 0x000000ff1c177207 */ /* 0x000fe40005000000 */
[----:B------:R-:W-:Y:S02]  /*06d0*/  SEL R8, R8, RZ, P5 ;  /* 0x000000ff08087207 */ /* 0x000fe40002800000 */
[----:B------:R-:W-:-:S02]  /*06e0*/  SEL R9, R9, RZ, P5 ;  /* 0x000000ff09097207 */ /* 0x000fc40002800000 */
[----:B------:R-:W-:Y:S02]  /*06f0*/  SEL R10, R10, RZ, P5 ;  /* 0x000000ff0a0a7207 */ /* 0x000fe40002800000 */
[----:B------:R-:W-:Y:S02]  /*0700*/  SEL R11, R11, RZ, P5 ;  /* 0x000000ff0b0b7207 */ /* 0x000fe40002800000 */
[C---:B------:R-:W-:Y:S01]  /*0710*/  FSETP.GEU.AND P5, PT, R26.reuse, -R23, PT ;  /* 0x800000171a00720b */ /* 0x040fe20003fae000 */
[----:B------:R-:W-:Y:S01]  /*0720*/  FADD R26, R26, R23 ;  /* 0x000000171a1a7221 */ /* 0x000fe20000000000 */
[----:B------:R-:W-:Y:S02]  /*0730*/  @!P2 SEL R8, R4, RZ, P6 ;  /* 0x000000ff0408a207 */ /* 0x000fe40003000000 */
[----:B------:R-:W-:Y:S02]  /*0740*/  SEL R3, R3, RZ, !P1 ;  /* 0x000000ff03037207 */ /* 0x000fe40004800000 */
[----:B------:R-:W-:-:S02]  /*0750*/  SEL R4, R0, RZ, !P1 ;  /* 0x000000ff00047207 */ /* 0x000fc40004800000 */
[----:B------:R-:W-:Y:S02]  /*0760*/  SEL R21, R21, RZ, !P1 ;  /* 0x000000ff15157207 */ /* 0x000fe40004800000 */
[----:B------:R-:W-:Y:S02]  /*0770*/  SEL R20, R20, RZ, !P1 ;  /* 0x000000ff14147207 */ /* 0x000fe40004800000 */
[----:B------:R-:W-:Y:S02]  /*0780*/  @!P2 SEL R9, R24, RZ, P3 ;  /* 0x000000ff1809a207 */ /* 0x000fe40001800000 */
[----:B------:R-:W-:Y:S02]  /*0790*/  @!P2 SEL R10, R5, RZ, P4 ;  /* 0x000000ff050aa207 */ /* 0x000fe40002000000 */
[----:B------:R-:W-:Y:S01]  /*07a0*/  @!P2 SEL R11, R26, RZ, P5 ;  /* 0x000000ff1a0ba207 */ /* 0x000fe20002800000 */
[----:B-1----:R-:W-:-:S05]  /*07b0*/  IMAD.WIDE R6, R2, 0x4, R6 ;  /* 0x0000000402067825 */ /* 0x002fca00078e0206 */
[----:B------:R-:W-:Y:S01]  /*07c0*/  STG.E.128 desc[UR4][R6.64], R8 ;  /* 0x0000000806007986 */ /* 0x000fe2000c101d04 */
[----:B--2---:R-:W-:Y:S02]  /*07d0*/  SEL R16, R16, RZ, !P1 ;  /* 0x000000ff10107207 */ /* 0x004fe40004800000 */
[----:B------:R-:W-:Y:S02]  /*07e0*/  SEL R17, R17, RZ, !P1 ;  /* 0x000000ff11117207 */ /* 0x000fe40004800000 */
[----:B------:R-:W-:Y:S02]  /*07f0*/  SEL R18, R18, RZ, !P1 ;  /* 0x000000ff12127207 */ /* 0x000fe40004800000 */
[----:B------:R-:W-:Y:S01]  /*0800*/  SEL R19, R19, RZ, !P1 ;  /* 0x000000ff13137207 */ /* 0x000fe20004800000 */
[----:B------:R-:W-:Y:S01]  /*0810*/  FADD R0, R16, R3 ;  /* 0x0000000310007221 */ /* 0x000fe20000000000 */
[C---:B------:R-:W-:Y:S01]  /*0820*/  FSETP.GEU.AND P3, PT, R17.reuse, -R4, PT ;  /* 0x800000041100720b */ /* 0x040fe20003f6e000 */
[----:B------:R-:W-:Y:S01]  /*0830*/  FADD R4, R17, R4 ;  /* 0x0000000411047221 */ /* 0x000fe20000000000 */
[C---:B------:R-:W-:Y:S01]  /*0840*/  FSETP.GEU.AND P4, PT, R18.reuse, -R21, PT ;  /* 0x800000151200720b */ /* 0x040fe20003f8e000 */
[----:B------:R-:W-:Y:S01]  /*0850*/  FADD R18, R18, R21 ;  /* 0x0000001512127221 */ /* 0x000fe20000000000 */
[C---:B------:R-:W-:Y:S01]  /*0860*/  FSETP.GEU.AND P2, PT, R19.reuse, -R20, PT ;  /* 0x800000141300720b */ /* 0x040fe20003f4e000 */
[----:B------:R-:W-:Y:S01]  /*0870*/  FADD R19, R19, R20 ;  /* 0x0000001413137221 */ /* 0x000fe20000000000 */
[----:B------:R-:W-:-:S02]  /*0880*/  FSETP.GEU.AND P6, PT, R16, -R3, PT ;  /* 0x800000031000720b */ /* 0x000fc40003fce000 */
[----:B---3--:R-:W-:Y:S02]  /*0890*/  SEL R12, R12, RZ, P0 ;  /* 0x000000ff0c0c7207 */ /* 0x008fe40000000000 */
[----:B------:R-:W-:Y:S02]  /*08a0*/  SEL R13, R13, RZ, P0 ;  /* 0x000000ff0d0d7207 */ /* 0x000fe40000000000 */
[----:B------:R-:W-:Y:S02]  /*08b0*/  SEL R14, R14, RZ, P0 ;  /* 0x000000ff0e0e7207 */ /* 0x000fe40000000000 */
[----:B------:R-:W-:Y:S02]  /*08c0*/  SEL R15, R15, RZ, P0 ;  /* 0x000000ff0f0f7207 */ /* 0x000fe40000000000 */
[----:B------:R-:W-:Y:S02]  /*08d0*/  @!P1 SEL R12, R0, RZ, P6 ;  /* 0x000000ff000c9207 */ /* 0x000fe40003000000 */
[----:B------:R-:W-:-:S02]  /*08e0*/  @!P1 SEL R13, R4, RZ, P3 ;  /* 0x000000ff040d9207 */ /* 0x000fc40001800000 */
[----:B------:R-:W-:Y:S02]  /*08f0*/  @!P1 SEL R14, R18, RZ, P4 ;  /* 0x000000ff120e9207 */ /* 0x000fe40002000000 */
[----:B------:R-:W-:-:S05]  /*0900*/  @!P1 SEL R15, R19, RZ, P2 ;  /* 0x000000ff130f9207 */ /* 0x000fca0001000000 */
[----:B------:R-:W-:Y:S01]  /*0910*/  STG.E.128 desc[UR4][R6.64+0x800], R12 ;  /* 0x0008000c06007986 */ /* 0x000fe2000c101d04 */
[----:B------:R-:W-:Y:S05]  /*0920*/  EXIT ;  /* 0x000000000000794d */ /* 0x000fea0003800000 */
.L_x_0:
[----:B------:R-:W-:-:S00]  /*0930*/  BRA `(.L_x_0) ;  /* 0xfffffffc00fc7947 */ /* 0x000fc0000383ffff */
[----:B------:R-:W-:-:S00]  /*0940*/  NOP ;  /* 0x0000000000007918 */ /* 0x000fc00000000000 */
        /* <DEDUP_REMOVED lines=11> */
.L_x_1:


//--------------------- .nv.constant0.triton_poi_fused_cat_5 --------------------------
	.section	.nv.constant0.triton_poi_fused_cat_5,"a",@progbits
	.sectionflags	@""
	.align	4
.nv.constant0.triton_poi_fused_cat_5:
	.zero		564
